//
// Generated by NVIDIA NVVM Compiler
//
// Compiler Build ID: CL-36424714
// Cuda compilation tools, release 13.0, V13.0.88
// Based on NVVM 20.0.0
//

.version 9.0
.target sm_100
.address_size 64

	// .globl	i2003

.visible .entry i2003(
	.param .u32 i2003_param_0,
	.param .u64 .ptr .align 1 i2003_param_1,
	.param .u64 .ptr .align 1 i2003_param_2,
	.param .u64 .ptr .align 1 i2003_param_3,
	.param .u64 .ptr .align 1 i2003_param_4,
	.param .u64 .ptr .align 1 i2003_param_5,
	.param .u64 .ptr .align 1 i2003_param_6,
	.param .u64 .ptr .align 1 i2003_param_7,
	.param .u64 .ptr .align 1 i2003_param_8,
	.param .u64 .ptr .align 1 i2003_param_9
)
{
	.reg .pred 	%p<7>;
	.reg .b32 	%r<6>;
	.reg .b32 	%f<45>;
	.reg .b64 	%rd<25>;

	ld.param.u32 	%r2, [i2003_param_0];
	ld.param.u64 	%rd2, [i2003_param_2];
	ld.param.u64 	%rd3, [i2003_param_3];
	ld.param.u64 	%rd4, [i2003_param_4];
	ld.param.u64 	%rd5, [i2003_param_5];
	ld.param.u64 	%rd6, [i2003_param_6];
	ld.param.u64 	%rd7, [i2003_param_7];
	ld.param.u64 	%rd8, [i2003_param_8];
	ld.param.u64 	%rd9, [i2003_param_9];
	mov.u32 	%r3, %ctaid.x;
	mov.u32 	%r4, %ntid.x;
	mov.u32 	%r5, %tid.x;
	mad.lo.s32 	%r1, %r3, %r4, %r5;
	setp.ge.s32 	%p1, %r1, %r2;
	@%p1 bra 	$L__BB0_2;
	ld.param.u64 	%rd24, [i2003_param_1];
	cvta.to.global.u64 	%rd10, %rd7;
	cvta.to.global.u64 	%rd11, %rd6;
	cvta.to.global.u64 	%rd12, %rd5;
	cvta.to.global.u64 	%rd13, %rd24;
	cvta.to.global.u64 	%rd14, %rd2;
	cvta.to.global.u64 	%rd15, %rd8;
	cvta.to.global.u64 	%rd16, %rd9;
	cvta.to.global.u64 	%rd17, %rd4;
	cvta.to.global.u64 	%rd18, %rd3;
	mul.wide.s32 	%rd19, %r1, 4;
	add.s64 	%rd20, %rd10, %rd19;
	ld.global.f32 	%f1, [%rd20];
	mul.f32 	%f2, %f1, 0f3D23D70A;
	mul.f32 	%f3, %f1, %f2;
	fma.rn.f32 	%f4, %f1, 0f40A00000, %f3;
	add.f32 	%f5, %f4, 0f430C0000;
	add.s64 	%rd21, %rd11, %rd19;
	ld.global.f32 	%f6, [%rd21];
	sub.f32 	%f7, %f5, %f6;
	add.s64 	%rd22, %rd12, %rd19;
	ld.global.f32 	%f8, [%rd22];
	add.f32 	%f9, %f8, %f7;
	fma.rn.f32 	%f10, %f9, 0f3F000000, %f1;
	st.global.f32 	[%rd20], %f10;
	mul.f32 	%f11, %f10, 0f3D23D70A;
	mul.f32 	%f12, %f10, %f11;
	fma.rn.f32 	%f13, %f10, 0f40A00000, %f12;
	add.f32 	%f14, %f13, 0f430C0000;
	ld.global.f32 	%f15, [%rd21];
	sub.f32 	%f16, %f14, %f15;
	ld.global.f32 	%f17, [%rd22];
	add.f32 	%f18, %f17, %f16;
	fma.rn.f32 	%f19, %f18, 0f3F000000, %f10;
	st.global.f32 	[%rd20], %f19;
	ld.global.f32 	%f20, [%rd13];
	ld.global.f32 	%f21, [%rd14];
	mul.f32 	%f22, %f21, %f19;
	ld.global.f32 	%f23, [%rd21];
	sub.f32 	%f24, %f22, %f23;
	fma.rn.f32 	%f25, %f20, %f24, %f23;
	st.global.f32 	[%rd21], %f25;
	ld.global.f32 	%f26, [%rd20];
	ld.global.f32 	%f27, [%rd15];
	setp.ge.f32 	%p2, %f26, %f27;
	selp.f32 	%f28, 0f3F800000, 0f00000000, %p2;
	add.s64 	%rd23, %rd16, %rd19;
	st.global.f32 	[%rd23], %f28;
	ld.global.f32 	%f29, [%rd20];
	ld.global.f32 	%f30, [%rd15];
	setp.ge.f32 	%p3, %f29, %f30;
	selp.f32 	%f31, 0f3F800000, 0f00000000, %p3;
	ld.global.f32 	%f32, [%rd21];
	ld.global.f32 	%f33, [%rd17];
	add.f32 	%f34, %f32, %f33;
	setp.lt.f32 	%p4, %f29, %f30;
	selp.f32 	%f35, 0f3F800000, 0f00000000, %p4;
	mul.f32 	%f36, %f32, %f35;
	fma.rn.f32 	%f37, %f34, %f31, %f36;
	st.global.f32 	[%rd21], %f37;
	ld.global.f32 	%f38, [%rd20];
	ld.global.f32 	%f39, [%rd15];
	setp.ge.f32 	%p5, %f38, %f39;
	selp.f32 	%f40, 0f3F800000, 0f00000000, %p5;
	ld.global.f32 	%f41, [%rd18];
	setp.lt.f32 	%p6, %f38, %f39;
	selp.f32 	%f42, 0f3F800000, 0f00000000, %p6;
	mul.f32 	%f43, %f38, %f42;
	fma.rn.f32 	%f44, %f41, %f40, %f43;
	st.global.f32 	[%rd20], %f44;
$L__BB0_2:
	ret;

}


// ===== COMPILED SASS (sm_100) =====

	.target	sm_100

	.elftype	@"ET_EXEC"


//--------------------- .note.nv.tkinfo           --------------------------
	.section	.note.nv.tkinfo,"",@"SHT_NOTE"
	.sectionflags	@"SHF_NOTE_NV_TKINFO"
	.tkinfo
        /*0018*/ 	.word	0x00000002
        /*0030*/ 	.string	""
        /*0030*/ 	.string	"ptxas"
        /*0030*/ 	.string	"Cuda compilation tools, release 13.0, V13.0.88"
        /*0030*/ 	.string	"Build cuda_13.0.r13.0/compiler.36424714_0"
        /*0030*/ 	.string	"-arch sm_100 -m 64 "



//--------------------- .note.nv.cuinfo           --------------------------
	.section	.note.nv.cuinfo,"",@"SHT_NOTE"
	.sectionflags	@"SHF_NOTE_NV_CUINFO"
        /*0018*/ 	.short	0x0002
        /*001a*/ 	.short	0x0064
        /*001c*/ 	.short	0x0082
	.zero		2


//--------------------- .nv.info                  --------------------------
	.section	.nv.info,"",@"SHT_CUDA_INFO"
	.align	4


	//----- nvinfo : EIATTR_REGCOUNT
	.align		4
        /*0000*/ 	.byte	0x04, 0x2f
        /*0002*/ 	.short	(.L_1 - .L_0)
	.align		4
.L_0:
        /*0004*/ 	.word	index@(i2003)
        /*0008*/ 	.word	0x00000016


	//----- nvinfo : EIATTR_FRAME_SIZE
	.align		4
.L_1:
        /*000c*/ 	.byte	0x04, 0x11
        /*000e*/ 	.short	(.L_3 - .L_2)
	.align		4
.L_2:
        /*0010*/ 	.word	index@(i2003)
        /*0014*/ 	.word	0x00000000


	//----- nvinfo : EIATTR_MIN_STACK_SIZE
	.align		4
.L_3:
        /*0018*/ 	.byte	0x04, 0x12
        /*001a*/ 	.short	(.L_5 - .L_4)
	.align		4
.L_4:
        /*001c*/ 	.word	index@(i2003)
        /*0020*/ 	.word	0x00000000
.L_5:


//--------------------- .nv.compat                --------------------------
	.section	.nv.compat,"",@"SHT_CUDA_COMPAT_INFO"
	.align	4
        /*0000*/ 	.byte	0x02, 0x09, 0x00, 0x00, 0x02, 0x02, 0x01, 0x00, 0x02, 0x05, 0x05, 0x00, 0x03, 0x07, 0x01, 0x01
        /*0010*/ 	.byte	0x02, 0x03, 0x00, 0x00, 0x02, 0x06, 0x01, 0x00, 0x04, 0x0b, 0x08, 0x00, 0x09, 0x00, 0x00, 0x00
        /*0020*/ 	.byte	0x00, 0x00, 0x00, 0x00


//--------------------- .nv.info.i2003            --------------------------
	.section	.nv.info.i2003,"",@"SHT_CUDA_INFO"
	.sectionflags	@""
	.align	4


	//----- nvinfo : EIATTR_CUDA_API_VERSION
	.align		4
        /*0000*/ 	.byte	0x04, 0x37
        /*0002*/ 	.short	(.L_7 - .L_6)
.L_6:
        /*0004*/ 	.word	0x00000082


	//----- nvinfo : EIATTR_KPARAM_INFO
	.align		4
.L_7:
        /*0008*/ 	.byte	0x04, 0x17
        /*000a*/ 	.short	(.L_9 - .L_8)
.L_8:
        /*000c*/ 	.word	0x00000000
        /*0010*/ 	.short	0x0009
        /*0012*/ 	.short	0x0048
        /*0014*/ 	.byte	0x00, 0xf5, 0x21, 0x00


	//----- nvinfo : EIATTR_KPARAM_INFO
	.align		4
.L_9:
        /*0018*/ 	.byte	0x04, 0x17
        /*001a*/ 	.short	(.L_11 - .L_10)
.L_10:
        /*001c*/ 	.word	0x00000000
        /*0020*/ 	.short	0x0008
        /*0022*/ 	.short	0x0040
        /*0024*/ 	.byte	0x00, 0xf5, 0x21, 0x00


	//----- nvinfo : EIATTR_KPARAM_INFO
	.align		4
.L_11:
        /*0028*/ 	.byte	0x04, 0x17
        /*002a*/ 	.short	(.L_13 - .L_12)
.L_12:
        /*002c*/ 	.word	0x00000000
        /*0030*/ 	.short	0x0007
        /*0032*/ 	.short	0x0038
        /*0034*/ 	.byte	0x00, 0xf5, 0x21, 0x00


	//----- nvinfo : EIATTR_KPARAM_INFO
	.align		4
.L_13:
        /*0038*/ 	.byte	0x04, 0x17
        /*003a*/ 	.short	(.L_15 - .L_14)
.L_14:
        /*003c*/ 	.word	0x00000000
        /*0040*/ 	.short	0x0006
        /*0042*/ 	.short	0x0030
        /*0044*/ 	.byte	0x00, 0xf5, 0x21, 0x00


	//----- nvinfo : EIATTR_KPARAM_INFO
	.align		4
.L_15:
        /*0048*/ 	.byte	0x04, 0x17
        /*004a*/ 	.short	(.L_17 - .L_16)
.L_16:
        /*004c*/ 	.word	0x00000000
        /*0050*/ 	.short	0x0005
        /*0052*/ 	.short	0x0028
        /*0054*/ 	.byte	0x00, 0xf5, 0x21, 0x00


	//----- nvinfo : EIATTR_KPARAM_INFO
	.align		4
.L_17:
        /*0058*/ 	.byte	0x04, 0x17
        /*005a*/ 	.short	(.L_19 - .L_18)
.L_18:
        /*005c*/ 	.word	0x00000000
        /*0060*/ 	.short	0x0004
        /*0062*/ 	.short	0x0020
        /*0064*/ 	.byte	0x00, 0xf5, 0x21, 0x00


	//----- nvinfo : EIATTR_KPARAM_INFO
	.align		4
.L_19:
        /*0068*/ 	.byte	0x04, 0x17
        /*006a*/ 	.short	(.L_21 - .L_20)
.L_20:
        /*006c*/ 	.word	0x00000000
        /*0070*/ 	.short	0x0003
        /*0072*/ 	.short	0x0018
        /*0074*/ 	.byte	0x00, 0xf5, 0x21, 0x00


	//----- nvinfo : EIATTR_KPARAM_INFO
	.align		4
.L_21:
        /*0078*/ 	.byte	0x04, 0x17
        /*007a*/ 	.short	(.L_23 - .L_22)
.L_22:
        /*007c*/ 	.word	0x00000000
        /*0080*/ 	.short	0x0002
        /*0082*/ 	.short	0x0010
        /*0084*/ 	.byte	0x00, 0xf5, 0x21, 0x00


	//----- nvinfo : EIATTR_KPARAM_INFO
	.align		4
.L_23:
        /*0088*/ 	.byte	0x04, 0x17
        /*008a*/ 	.short	(.L_25 - .L_24)
.L_24:
        /*008c*/ 	.word	0x00000000
        /*0090*/ 	.short	0x0001
        /*0092*/ 	.short	0x0008
        /*0094*/ 	.byte	0x00, 0xf5, 0x21, 0x00


	//----- nvinfo : EIATTR_KPARAM_INFO
	.align		4
.L_25:
        /*0098*/ 	.byte	0x04, 0x17
        /*009a*/ 	.short	(.L_27 - .L_26)
.L_26:
        /*009c*/ 	.word	0x00000000
        /*00a0*/ 	.short	0x0000
        /*00a2*/ 	.short	0x0000
        /*00a4*/ 	.byte	0x00, 0xf0, 0x11, 0x00


	//----- nvinfo : EIATTR_SPARSE_MMA_MASK
	.align		4
.L_27:
        /*00a8*/ 	.byte	0x03, 0x50
        /*00aa*/ 	.short	0x0000


	//----- nvinfo : EIATTR_MAXREG_COUNT
	.align		4
        /*00ac*/ 	.byte	0x03, 0x1b
        /*00ae*/ 	.short	0x00ff


	//----- nvinfo : EIATTR_MERCURY_ISA_VERSION
	.align		4
        /*00b0*/ 	.byte	0x03, 0x5f
        /*00b2*/ 	.short	0x0101


	//----- nvinfo : EIATTR_VRC_CTA_INIT_COUNT
	.align		4
        /*00b4*/ 	.byte	0x02, 0x4a
	.zero		1
	.zero		1


	//----- nvinfo : EIATTR_EXIT_INSTR_OFFSETS
	.align		4
        /*00b8*/ 	.byte	0x04, 0x1c
        /*00ba*/ 	.short	(.L_29 - .L_28)


	//   ....[0]....
.L_28:
        /*00bc*/ 	.word	0x00000070


	//   ....[1]....
        /*00c0*/ 	.word	0x00000470


	//----- nvinfo : EIATTR_CBANK_PARAM_SIZE
	.align		4
.L_29:
        /*00c4*/ 	.byte	0x03, 0x19
        /*00c6*/ 	.short	0x0050


	//----- nvinfo : EIATTR_PARAM_CBANK
	.align		4
        /*00c8*/ 	.byte	0x04, 0x0a
        /*00ca*/ 	.short	(.L_31 - .L_30)
	.align		4
.L_30:
        /*00cc*/ 	.word	index@(.nv.constant0.i2003)
        /*00d0*/ 	.short	0x0380
        /*00d2*/ 	.short	0x0050


	//----- nvinfo : EIATTR_SW_WAR
	.align		4
.L_31:
        /*00d4*/ 	.byte	0x04, 0x36
        /*00d6*/ 	.short	(.L_33 - .L_32)
.L_32:
        /*00d8*/ 	.word	0x00000008
.L_33:


//--------------------- .nv.callgraph             --------------------------
	.section	.nv.callgraph,"",@"SHT_CUDA_CALLGRAPH"
	.align	4
	.sectionentsize	8
	.align		4
        /*0000*/ 	.word	0x00000000
	.align		4
        /*0004*/ 	.word	0xffffffff
	.align		4
        /*0008*/ 	.word	0x00000000
	.align		4
        /*000c*/ 	.word	0xfffffffe
	.align		4
        /*0010*/ 	.word	0x00000000
	.align		4
        /*0014*/ 	.word	0xfffffffd
	.align		4
        /*0018*/ 	.word	0x00000000
	.align		4
        /*001c*/ 	.word	0xfffffffc


//--------------------- .text.i2003               --------------------------
	.section	.text.i2003,"ax",@progbits
	.align	128
        .global         i2003
        .type           i2003,@function
        .size           i2003,(.L_x_1 - i2003)
        .other          i2003,@"STO_CUDA_ENTRY STV_DEFAULT"
i2003:
.text.i2003:
[----:B------:R-:W-:Y:S01]  /*0000*/  LDC R1, c[0x0][0x37c] ;  /* 0x0000df00ff017b82 */ /* 0x000fe20000000800 */
[----:B------:R-:W0:Y:S07]  /*0010*/  S2R R3, SR_TID.X ;  /* 0x0000000000037919 */ /* 0x000e2e0000002100 */
[----:B------:R-:W0:Y:S01]  /*0020*/  S2UR UR4, SR_CTAID.X ;  /* 0x00000000000479c3 */ /* 0x000e220000002500 */
[----:B------:R-:W1:Y:S07]  /*0030*/  LDCU UR5, c[0x0][0x380] ;  /* 0x00007000ff0577ac */ /* 0x000e6e0008000800 */
[----:B------:R-:W0:Y:S02]  /*0040*/  LDC R0, c[0x0][0x360] ;  /* 0x0000d800ff007b82 */ /* 0x000e240000000800 */
[----:B0-----:R-:W-:-:S05]  /*0050*/  IMAD R0, R0, UR4, R3 ;  /* 0x0000000400007c24 */ /* 0x001fca000f8e0203 */
[----:B-1----:R-:W-:-:S13]  /*0060*/  ISETP.GE.AND P0, PT, R0, UR5, PT ;  /* 0x0000000500007c0c */ /* 0x002fda000bf06270 */
[----:B------:R-:W-:Y:S05]  /*0070*/  @P0 EXIT ;  /* 0x000000000000094d */ /* 0x000fea0003800000 */
[----:B------:R-:W0:Y:S01]  /*0080*/  LDC.64 R2, c[0x0][0x3b8] ;  /* 0x0000ee00ff027b82 */ /* 0x000e220000000a00 */
[----:B------:R-:W1:Y:S07]  /*0090*/  LDCU.64 UR4, c[0x0][0x358] ;  /* 0x00006b00ff0477ac */ /* 0x000e6e0008000a00 */
[----:B------:R-:W2:Y:S08]  /*00a0*/  LDC.64 R4, c[0x0][0x3b0] ;  /* 0x0000ec00ff047b82 */ /* 0x000eb00000000a00 */
[----:B------:R-:W3:Y:S01]  /*00b0*/  LDC.64 R6, c[0x0][0x3a8] ;  /* 0x0000ea00ff067b82 */ /* 0x000ee20000000a00 */
[----:B0-----:R-:W-:-:S05]  /*00c0*/  IMAD.WIDE R2, R0, 0x4, R2 ;  /* 0x0000000400027825 */ /* 0x001fca00078e0202 */
[----:B-1----:R-:W4:Y:S01]  /*00d0*/  LDG.E R8, desc[UR4][R2.64] ;  /* 0x0000000402087981 */ /* 0x002f22000c1e1900 */
[----:B--2---:R-:W-:-:S05]  /*00e0*/  IMAD.WIDE R4, R0, 0x4, R4 ;  /* 0x0000000400047825 */ /* 0x004fca00078e0204 */
[----:B------:R-:W2:Y:S01]  /*00f0*/  LDG.E R10, desc[UR4][R4.64] ;  /* 0x00000004040a7981 */ /* 0x000ea2000c1e1900 */
[----:B---3--:R-:W-:-:S05]  /*0100*/  IMAD.WIDE R6, R0, 0x4, R6 ;  /* 0x0000000400067825 */ /* 0x008fca00078e0206 */
[----:B------:R-:W3:Y:S01]  /*0110*/  LDG.E R12, desc[UR4][R6.64] ;  /* 0x00000004060c7981 */ /* 0x000ee2000c1e1900 */
[----:B----4-:R-:W-:-:S04]  /*0120*/  FMUL R9, R8, 0.039999999105930328369 ;  /* 0x3d23d70a08097820 */ /* 0x010fc80000400000 */
[----:B------:R-:W-:-:S04]  /*0130*/  FMUL R9, R8, R9 ;  /* 0x0000000908097220 */ /* 0x000fc80000400000 */
[----:B------:R-:W-:-:S04]  /*0140*/  FFMA R9, R8, 5, R9 ;  /* 0x40a0000008097823 */ /* 0x000fc80000000009 */
[----:B------:R-:W-:-:S04]  /*0150*/  FADD R9, R9, 140 ;  /* 0x430c000009097421 */ /* 0x000fc80000000000 */
[----:B--2---:R-:W-:-:S04]  /*0160*/  FADD R9, R9, -R10 ;  /* 0x8000000a09097221 */ /* 0x004fc80000000000 */
[----:B---3--:R-:W-:-:S04]  /*0170*/  FADD R9, R9, R12 ;  /* 0x0000000c09097221 */ /* 0x008fc80000000000 */
[----:B------:R-:W-:-:S05]  /*0180*/  FFMA R13, R9, 0.5, R8 ;  /* 0x3f000000090d7823 */ /* 0x000fca0000000008 */
[----:B------:R0:W-:Y:S04]  /*0190*/  STG.E desc[UR4][R2.64], R13 ;  /* 0x0000000d02007986 */ /* 0x0001e8000c101904 */
[----:B------:R-:W2:Y:S04]  /*01a0*/  LDG.E R15, desc[UR4][R4.64] ;  /* 0x00000004040f7981 */ /* 0x000ea8000c1e1900 */
[----:B------:R-:W3:Y:S01]  /*01b0*/  LDG.E R17, desc[UR4][R6.64] ;  /* 0x0000000406117981 */ /* 0x000ee2000c1e1900 */
[C---:B------:R-:W-:Y:S01]  /*01c0*/  FMUL R8, R13.reuse, 0.039999999105930328369 ;  /* 0x3d23d70a0d087820 */ /* 0x040fe20000400000 */
[----:B------:R-:W1:Y:S03]  /*01d0*/  LDC.64 R10, c[0x0][0x390] ;  /* 0x0000e400ff0a7b82 */ /* 0x000e660000000a00 */
[----:B------:R-:W-:-:S04]  /*01e0*/  FMUL R8, R13, R8 ;  /* 0x000000080d087220 */ /* 0x000fc80000400000 */
[----:B------:R-:W-:Y:S02]  /*01f0*/  FFMA R12, R13, 5, R8 ;  /* 0x40a000000d0c7823 */ /* 0x000fe40000000008 */
[----:B------:R-:W4:Y:S02]  /*0200*/  LDC.64 R8, c[0x0][0x388] ;  /* 0x0000e200ff087b82 */ /* 0x000f240000000a00 */
[----:B------:R-:W-:-:S04]  /*0210*/  FADD R12, R12, 140 ;  /* 0x430c00000c0c7421 */ /* 0x000fc80000000000 */
[----:B--2---:R-:W-:-:S04]  /*0220*/  FADD R12, R12, -R15 ;  /* 0x8000000f0c0c7221 */ /* 0x004fc80000000000 */
[----:B---3--:R-:W-:-:S04]  /*0230*/  FADD R12, R12, R17 ;  /* 0x000000110c0c7221 */ /* 0x008fc80000000000 */
[----:B0-----:R-:W-:-:S05]  /*0240*/  FFMA R13, R12, 0.5, R13 ;  /* 0x3f0000000c0d7823 */ /* 0x001fca000000000d */
[----:B------:R0:W-:Y:S04]  /*0250*/  STG.E desc[UR4][R2.64], R13 ;  /* 0x0000000d02007986 */ /* 0x0001e8000c101904 */
[----:B-1----:R-:W2:Y:S04]  /*0260*/  LDG.E R10, desc[UR4][R10.64] ;  /* 0x000000040a0a7981 */ /* 0x002ea8000c1e1900 */
[----:B------:R-:W2:Y:S04]  /*0270*/  LDG.E R15, desc[UR4][R4.64] ;  /* 0x00000004040f7981 */ /* 0x000ea8000c1e1900 */
[----:B----4-:R-:W3:Y:S01]  /*0280*/  LDG.E R8, desc[UR4][R8.64] ;  /* 0x0000000408087981 */ /* 0x010ee2000c1e1900 */
[----:B------:R-:W1:Y:S01]  /*0290*/  LDC.64 R6, c[0x0][0x3c0] ;  /* 0x0000f000ff067b82 */ /* 0x000e620000000a00 */
[----:B--2---:R-:W-:-:S04]  /*02a0*/  FFMA R12, R13, R10, -R15 ;  /* 0x0000000a0d0c7223 */ /* 0x004fc8000000080f */
[----:B---3--:R-:W-:-:S03]  /*02b0*/  FFMA R17, R8, R12, R15 ;  /* 0x0000000c08117223 */ /* 0x008fc6000000000f */
[----:B------:R-:W2:Y:S02]  /*02c0*/  LDC.64 R14, c[0x0][0x3c8] ;  /* 0x0000f200ff0e7b82 */ /* 0x000ea40000000a00 */
[----:B------:R3:W-:Y:S04]  /*02d0*/  STG.E desc[UR4][R4.64], R17 ;  /* 0x0000001104007986 */ /* 0x0007e8000c101904 */
[----:B------:R-:W4:Y:S04]  /*02e0*/  LDG.E R16, desc[UR4][R2.64] ;  /* 0x0000000402107981 */ /* 0x000f28000c1e1900 */
[----:B-1----:R-:W4:Y:S01]  /*02f0*/  LDG.E R19, desc[UR4][R6.64] ;  /* 0x0000000406137981 */ /* 0x002f22000c1e1900 */
[----:B0-----:R-:W0:Y:S01]  /*0300*/  LDC.64 R12, c[0x0][0x3a0] ;  /* 0x0000e800ff0c7b82 */ /* 0x001e220000000a00 */
[----:B--2---:R-:W-:Y:S01]  /*0310*/  IMAD.WIDE R10, R0, 0x4, R14 ;  /* 0x00000004000a7825 */ /* 0x004fe200078e020e */
[----:B----4-:R-:W-:-:S05]  /*0320*/  FSET.BF.GE.AND R19, R16, R19, PT ;  /* 0x000000131013720a */ /* 0x010fca0003806000 */
[----:B------:R1:W-:Y:S04]  /*0330*/  STG.E desc[UR4][R10.64], R19 ;  /* 0x000000130a007986 */ /* 0x0003e8000c101904 */
[----:B------:R-:W3:Y:S04]  /*0340*/  LDG.E R0, desc[UR4][R2.64] ;  /* 0x0000000402007981 */ /* 0x000ee8000c1e1900 */
[----:B------:R-:W3:Y:S04]  /*0350*/  LDG.E R15, desc[UR4][R6.64] ;  /* 0x00000004060f7981 */ /* 0x000ee8000c1e1900 */
[----:B0-----:R-:W2:Y:S04]  /*0360*/  LDG.E R13, desc[UR4][R12.64] ;  /* 0x000000040c0d7981 */ /* 0x001ea8000c1e1900 */
[----:B------:R-:W2:Y:S01]  /*0370*/  LDG.E R14, desc[UR4][R4.64] ;  /* 0x00000004040e7981 */ /* 0x000ea2000c1e1900 */
[----:B------:R-:W0:Y:S01]  /*0380*/  LDC.64 R8, c[0x0][0x398] ;  /* 0x0000e600ff087b82 */ /* 0x000e220000000a00 */
[----:B---3--:R-:W-:-:S02]  /*0390*/  FSET.BF.LT.AND R17, R0, R15, PT ;  /* 0x0000000f0011720a */ /* 0x008fc40003801000 */
[----:B------:R-:W-:Y:S01]  /*03a0*/  FSET.BF.GE.AND R0, R0, R15, PT ;  /* 0x0000000f0000720a */ /* 0x000fe20003806000 */
[C---:B--2---:R-:W-:Y:S02]  /*03b0*/  FADD R15, R14.reuse, R13 ;  /* 0x0000000d0e0f7221 */ /* 0x044fe40000000000 */
[----:B------:R-:W-:-:S04]  /*03c0*/  FMUL R17, R14, R17 ;  /* 0x000000110e117220 */ /* 0x000fc80000400000 */
[----:B------:R-:W-:-:S05]  /*03d0*/  FFMA R15, R0, R15, R17 ;  /* 0x0000000f000f7223 */ /* 0x000fca0000000011 */
[----:B------:R-:W-:Y:S04]  /*03e0*/  STG.E desc[UR4][R4.64], R15 ;  /* 0x0000000f04007986 */ /* 0x000fe8000c101904 */
[----:B-1----:R-:W2:Y:S04]  /*03f0*/  LDG.E R11, desc[UR4][R6.64] ;  /* 0x00000004060b7981 */ /* 0x002ea8000c1e1900 */
[----:B------:R-:W2:Y:S04]  /*0400*/  LDG.E R0, desc[UR4][R2.64] ;  /* 0x0000000402007981 */ /* 0x000ea8000c1e1900 */
[----:B0-----:R-:W3:Y:S01]  /*0410*/  LDG.E R8, desc[UR4][R8.64] ;  /* 0x0000000408087981 */ /* 0x001ee2000c1e1900 */
[----:B--2---:R-:W-:-:S02]  /*0420*/  FSET.BF.LT.AND R13, R0, R11, PT ;  /* 0x0000000b000d720a */ /* 0x004fc40003801000 */
[----:B------:R-:W-:-:S03]  /*0430*/  FSET.BF.GE.AND R11, R0, R11, PT ;  /* 0x0000000b000b720a */ /* 0x000fc60003806000 */
[----:B------:R-:W-:-:S04]  /*0440*/  FMUL R0, R0, R13 ;  /* 0x0000000d00007220 */ /* 0x000fc80000400000 */
[----:B---3--:R-:W-:-:S05]  /*0450*/  FFMA R11, R11, R8, R0 ;  /* 0x000000080b0b7223 */ /* 0x008fca0000000000 */
[----:B------:R-:W-:Y:S01]  /*0460*/  STG.E desc[UR4][R2.64], R11 ;  /* 0x0000000b02007986 */ /* 0x000fe2000c101904 */
[----:B------:R-:W-:Y:S05]  /*0470*/  EXIT ;  /* 0x000000000000794d */ /* 0x000fea0003800000 */
.L_x_0:
[----:B------:R-:W-:-:S00]  /*0480*/  BRA `(.L_x_0) ;  /* 0xfffffffc00fc7947 */ /* 0x000fc0000383ffff */
[----:B------:R-:W-:-:S00]  /*0490*/  NOP ;  /* 0x0000000000007918 */ /* 0x000fc00000000000 */
        /* <DEDUP_REMOVED lines=14> */
.L_x_1:


//--------------------- .nv.shared.reserved.0     --------------------------
	.section	.nv.shared.reserved.0,"aw",@nobits
	.weak		__nv_reservedSMEM_offset_0_alias
	.size		__nv_reservedSMEM_offset_0_alias, 0, 64
	.other		__nv_reservedSMEM_offset_0_alias,@"STO_CUDA_RESERVED_SHARED STV_DEFAULT"
__nv_reservedSMEM_offset_0_alias:
	.zero		0
	.zero		64


//--------------------- .nv.constant0.i2003       --------------------------
	.section	.nv.constant0.i2003,"a",@progbits
	.sectionflags	@""
	.align	4
.nv.constant0.i2003:
	.zero		976


//--------------------- SYMBOLS --------------------------

	.type		.nv.reservedSmem.offset0,@object
	.size		.nv.reservedSmem.offset0,0x4
